	.headerflags	@"EF_CUDA_TEXMODE_UNIFIED EF_CUDA_64BIT_ADDRESS EF_CUDA_ACCELERATORS EF_CUDA_SM90 EF_CUDA_VIRTUAL_SM(EF_CUDA_SM90)"
	.elftype	@"ET_EXEC"


//--------------------- .nv.info                  --------------------------
	.section	.nv.info,"",@"SHT_CUDA_INFO"
	.align	4


	//----- nvinfo : EIATTR_REGCOUNT
	.align		4
        /*0000*/ 	.byte	0x04, 0x2f
        /*0002*/ 	.short	(.L_1 - .L_0)
	.align		4
.L_0:
        /*0004*/ 	.word	index@(triton_poi_fused__to_copy_add_arange_mul_28)
        /*0008*/ 	.word	0x00000008


	//----- nvinfo : EIATTR_MIN_STACK_SIZE
	.align		4
.L_1:
        /*000c*/ 	.byte	0x04, 0x12
        /*000e*/ 	.short	(.L_3 - .L_2)
	.align		4
.L_2:
        /*0010*/ 	.word	index@(triton_poi_fused__to_copy_add_arange_mul_28)
        /*0014*/ 	.word	0x00000000


	//----- nvinfo : EIATTR_FRAME_SIZE
	.align		4
.L_3:
        /*0018*/ 	.byte	0x04, 0x11
        /*001a*/ 	.short	(.L_5 - .L_4)
	.align		4
.L_4:
        /*001c*/ 	.word	index@(triton_poi_fused__to_copy_add_arange_mul_28)
        /*0020*/ 	.word	0x00000000


	//----- nvinfo : EIATTR_MIN_STACK_SIZE
	.align		4
.L_5:
        /*0024*/ 	.byte	0x04, 0x12
        /*0026*/ 	.short	(.L_7 - .L_6)
	.align		4
.L_6:
        /*0028*/ 	.word	index@(triton_poi_fused__to_copy_add_arange_mul_28)
        /*002c*/ 	.word	0x00000000
.L_7:


//--------------------- .nv.info.triton_poi_fused__to_copy_add_arange_mul_28 --------------------------
	.section	.nv.info.triton_poi_fused__to_copy_add_arange_mul_28,"",@"SHT_CUDA_INFO"
	.sectionflags	@""
	.align	4


	//----- nvinfo : EIATTR_CUDA_API_VERSION
	.align		4
        /*0000*/ 	.byte	0x04, 0x37
        /*0002*/ 	.short	(.L_9 - .L_8)
.L_8:
        /*0004*/ 	.word	0x0000007c


	//----- nvinfo : EIATTR_KPARAM_INFO
	.align		4
.L_9:
        /*0008*/ 	.byte	0x04, 0x17
        /*000a*/ 	.short	(.L_11 - .L_10)
.L_10:
        /*000c*/ 	.word	0x00000000
        /*0010*/ 	.short	0x0001
        /*0012*/ 	.short	0x0008
        /*0014*/ 	.byte	0x00, 0xf0, 0x11, 0x00


	//----- nvinfo : EIATTR_KPARAM_INFO
	.align		4
.L_11:
        /*0018*/ 	.byte	0x04, 0x17
        /*001a*/ 	.short	(.L_13 - .L_12)
.L_12:
        /*001c*/ 	.word	0x00000000
        /*0020*/ 	.short	0x0000
        /*0022*/ 	.short	0x0000
        /*0024*/ 	.byte	0x00, 0xf4, 0x21, 0x00


	//----- nvinfo : EIATTR_SPARSE_MMA_MASK
	.align		4
.L_13:
        /*0028*/ 	.byte	0x03, 0x50
        /*002a*/ 	.short	0x0000


	//----- nvinfo : EIATTR_MAXREG_COUNT
	.align		4
        /*002c*/ 	.byte	0x03, 0x1b
        /*002e*/ 	.short	0x00ff


	//----- nvinfo : EIATTR_EXIT_INSTR_OFFSETS
	.align		4
        /*0030*/ 	.byte	0x04, 0x1c
        /*0032*/ 	.short	(.L_15 - .L_14)


	//   ....[0]....
.L_14:
        /*0034*/ 	.word	0x000000c0


	//   ....[1]....
        /*0038*/ 	.word	0x000000f0


	//----- nvinfo : EIATTR_REQNTID
	.align		4
.L_15:
        /*003c*/ 	.byte	0x04, 0x10
        /*003e*/ 	.short	(.L_17 - .L_16)
.L_16:
        /*0040*/ 	.word	0x00000020
        /*0044*/ 	.word	0x00000001
        /*0048*/ 	.word	0x00000001


	//----- nvinfo : EIATTR_CBANK_PARAM_SIZE
	.align		4
.L_17:
        /*004c*/ 	.byte	0x03, 0x19
        /*004e*/ 	.short	0x000c


	//----- nvinfo : EIATTR_PARAM_CBANK
	.align		4
        /*0050*/ 	.byte	0x04, 0x0a
        /*0052*/ 	.short	(.L_19 - .L_18)
	.align		4
.L_18:
        /*0054*/ 	.word	index@(.nv.constant0.triton_poi_fused__to_copy_add_arange_mul_28)
        /*0058*/ 	.short	0x0210
        /*005a*/ 	.short	0x000c


	//----- nvinfo : EIATTR_SW_WAR
	.align		4
.L_19:
        /*005c*/ 	.byte	0x04, 0x36
        /*005e*/ 	.short	(.L_21 - .L_20)
.L_20:
        /*0060*/ 	.word	0x00000008
.L_21:


//--------------------- .nv.callgraph             --------------------------
	.section	.nv.callgraph,"",@"SHT_CUDA_CALLGRAPH"
	.align	4
	.sectionentsize	8
	.align		4
        /*0000*/ 	.word	0x00000000
	.align		4
        /*0004*/ 	.word	0xffffffff
	.align		4
        /*0008*/ 	.word	0x00000000
	.align		4
        /*000c*/ 	.word	0xfffffffe
	.align		4
        /*0010*/ 	.word	0x00000000
	.align		4
        /*0014*/ 	.word	0xfffffffd
	.align		4
        /*0018*/ 	.word	0x00000000
	.align		4
        /*001c*/ 	.word	0xfffffffc


//--------------------- .text.triton_poi_fused__to_copy_add_arange_mul_28 --------------------------
	.section	.text.triton_poi_fused__to_copy_add_arange_mul_28,"ax",@progbits
	.align	128
        .global         triton_poi_fused__to_copy_add_arange_mul_28
        .type           triton_poi_fused__to_copy_add_arange_mul_28,@function
        .size           triton_poi_fused__to_copy_add_arange_mul_28,(.L_x_1 - triton_poi_fused__to_copy_add_arange_mul_28)
        .other          triton_poi_fused__to_copy_add_arange_mul_28,@"STO_CUDA_ENTRY STV_DEFAULT"
triton_poi_fused__to_copy_add_arange_mul_28:
.text.triton_poi_fused__to_copy_add_arange_mul_28:
[----:B------:R-:W0:Y:S02]  /*0000*/  LDC R1, c[0x0][0x28] ;  /* 0x00000a00ff017b82 */ /* 0x000e240000000800 */
[----:B------:R-:W1:Y:S01]  /*0010*/  S2R R0, SR_TID.X ;  /* 0x0000000000007919 */ /* 0x000e620000002100 */
[----:B------:R-:W2:Y:S01]  /*0020*/  LDC.64 R2, c[0x0][0x210] ;  /* 0x00008400ff027b82 */ /* 0x000ea20000000a00 */
[----:B------:R-:W3:Y:S01]  /*0030*/  S2R R5, SR_CTAID.X ;  /* 0x0000000000057919 */ /* 0x000ee20000002500 */
[----:B-1----:R-:W-:-:S05]  /*0040*/  LOP3.LUT R0, R0, 0x1f, RZ, 0xc0, !PT ;  /* 0x0000001f00007812 */ /* 0x002fca00078ec0ff */
[----:B---3--:R-:W-:-:S04]  /*0050*/  IMAD R5, R5, 0x20, R0 ;  /* 0x0000002005057824 */ /* 0x008fc800078e0200 */
[C---:B--2---:R-:W-:Y:S01]  /*0060*/  IMAD.WIDE R2, R5.reuse, 0x8, R2 ;  /* 0x0000000805027825 */ /* 0x044fe200078e0202 */
[----:B------:R-:W-:Y:S02]  /*0070*/  I2FP.F32.S32 R0, R5 ;  /* 0x0000000500007245 */ /* 0x000fe40000201400 */
[----:B------:R-:W-:-:S03]  /*0080*/  ISETP.GE.AND P0, PT, R5, 0x20, PT ;  /* 0x000000200500780c */ /* 0x000fc60003f06270 */
[----:B------:R-:W-:-:S04]  /*0090*/  FMUL R0, R0, 0.5 ;  /* 0x3f00000000007820 */ /* 0x000fc80000400000 */
[----:B------:R-:W1:Y:S02]  /*00a0*/  F2I.TRUNC.NTZ R4, R0 ;  /* 0x0000000000047305 */ /* 0x000e64000020f100 */
[----:B-1----:R-:W-:-:S04]  /*00b0*/  SHF.R.S32.HI R5, RZ, 0x1f, R4 ;  /* 0x0000001fff057819 */ /* 0x002fc80000011404 */
[----:B------:R-:W-:Y:S05]  /*00c0*/  @P0 EXIT ;  /* 0x000000000000094d */ /* 0x000fea0003800000 */
[----:B------:R-:W-:Y:S02]  /*00d0*/  ULDC.64 UR4, c[0x0][0x208] ;  /* 0x0000820000047ab9 */ /* 0x000fe40000000a00 */
[----:B------:R-:W-:Y:S01]  /*00e0*/  STG.E.64 desc[UR4][R2.64], R4 ;  /* 0x0000000402007986 */ /* 0x000fe2000c101b04 */
[----:B------:R-:W-:Y:S05]  /*00f0*/  EXIT ;  /* 0x000000000000794d */ /* 0x000fea0003800000 */
.L_x_0:
[----:B------:R-:W-:-:S00]  /*0100*/  BRA `(.L_x_0) ;  /* 0xfffffffc00fc7947 */ /* 0x000fc0000383ffff */
[----:B------:R-:W-:-:S00]  /*0110*/  NOP ;  /* 0x0000000000007918 */ /* 0x000fc00000000000 */
        /* <DEDUP_REMOVED lines=14> */
.L_x_1:


//--------------------- .nv.constant0.triton_poi_fused__to_copy_add_arange_mul_28 --------------------------
	.section	.nv.constant0.triton_poi_fused__to_copy_add_arange_mul_28,"a",@progbits
	.sectionflags	@""
	.align	4
.nv.constant0.triton_poi_fused__to_copy_add_arange_mul_28:
	.zero		540
